	.headerflags	@"EF_CUDA_TEXMODE_UNIFIED EF_CUDA_64BIT_ADDRESS EF_CUDA_ACCELERATORS EF_CUDA_SM90 EF_CUDA_VIRTUAL_SM(EF_CUDA_SM90)"
	.elftype	@"ET_EXEC"


//--------------------- .nv.info                  --------------------------
	.section	.nv.info,"",@"SHT_CUDA_INFO"
	.align	4


	//----- nvinfo : EIATTR_REGCOUNT
	.align		4
        /*0000*/ 	.byte	0x04, 0x2f
        /*0002*/ 	.short	(.L_3 - .L_2)
	.align		4
.L_2:
        /*0004*/ 	.word	index@(triton_poi_fused__native_batch_norm_legit_no_training_convolution_relu_77)
        /*0008*/ 	.word	0x00000013


	//----- nvinfo : EIATTR_MIN_STACK_SIZE
	.align		4
.L_3:
        /*000c*/ 	.byte	0x04, 0x12
        /*000e*/ 	.short	(.L_5 - .L_4)
	.align		4
.L_4:
        /*0010*/ 	.word	index@(triton_poi_fused__native_batch_norm_legit_no_training_convolution_relu_77)
        /*0014*/ 	.word	0x00000000


	//----- nvinfo : EIATTR_FRAME_SIZE
	.align		4
.L_5:
        /*0018*/ 	.byte	0x04, 0x11
        /*001a*/ 	.short	(.L_7 - .L_6)
	.align		4
.L_6:
        /*001c*/ 	.word	index@(triton_poi_fused__native_batch_norm_legit_no_training_convolution_relu_77)
        /*0020*/ 	.word	0x00000000


	//----- nvinfo : EIATTR_MIN_STACK_SIZE
	.align		4
.L_7:
        /*0024*/ 	.byte	0x04, 0x12
        /*0026*/ 	.short	(.L_9 - .L_8)
	.align		4
.L_8:
        /*0028*/ 	.word	index@(triton_poi_fused__native_batch_norm_legit_no_training_convolution_relu_77)
        /*002c*/ 	.word	0x00000000
.L_9:


//--------------------- .nv.info.triton_poi_fused__native_batch_norm_legit_no_training_convolution_relu_77 --------------------------
	.section	.nv.info.triton_poi_fused__native_batch_norm_legit_no_training_convolution_relu_77,"",@"SHT_CUDA_INFO"
	.sectionflags	@""
	.align	4


	//----- nvinfo : EIATTR_CUDA_API_VERSION
	.align		4
        /*0000*/ 	.byte	0x04, 0x37
        /*0002*/ 	.short	(.L_11 - .L_10)
.L_10:
        /*0004*/ 	.word	0x0000007c


	//----- nvinfo : EIATTR_KPARAM_INFO
	.align		4
.L_11:
        /*0008*/ 	.byte	0x04, 0x17
        /*000a*/ 	.short	(.L_13 - .L_12)
.L_12:
        /*000c*/ 	.word	0x00000000
        /*0010*/ 	.short	0x0007
        /*0012*/ 	.short	0x0038
        /*0014*/ 	.byte	0x00, 0xf0, 0x11, 0x00


	//----- nvinfo : EIATTR_KPARAM_INFO
	.align		4
.L_13:
        /*0018*/ 	.byte	0x04, 0x17
        /*001a*/ 	.short	(.L_15 - .L_14)
.L_14:
        /*001c*/ 	.word	0x00000000
        /*0020*/ 	.short	0x0006
        /*0022*/ 	.short	0x0030
        /*0024*/ 	.byte	0x00, 0xf4, 0x21, 0x00


	//----- nvinfo : EIATTR_KPARAM_INFO
	.align		4
.L_15:
        /*0028*/ 	.byte	0x04, 0x17
        /*002a*/ 	.short	(.L_17 - .L_16)
.L_16:
        /*002c*/ 	.word	0x00000000
        /*0030*/ 	.short	0x0005
        /*0032*/ 	.short	0x0028
        /*0034*/ 	.byte	0x00, 0xf4, 0x21, 0x00


	//----- nvinfo : EIATTR_KPARAM_INFO
	.align		4
.L_17:
        /*0038*/ 	.byte	0x04, 0x17
        /*003a*/ 	.short	(.L_19 - .L_18)
.L_18:
        /*003c*/ 	.word	0x00000000
        /*0040*/ 	.short	0x0004
        /*0042*/ 	.short	0x0020
        /*0044*/ 	.byte	0x00, 0xf4, 0x21, 0x00


	//----- nvinfo : EIATTR_KPARAM_INFO
	.align		4
.L_19:
        /*0048*/ 	.byte	0x04, 0x17
        /*004a*/ 	.short	(.L_21 - .L_20)
.L_20:
        /*004c*/ 	.word	0x00000000
        /*0050*/ 	.short	0x0003
        /*0052*/ 	.short	0x0018
        /*0054*/ 	.byte	0x00, 0xf4, 0x21, 0x00


	//----- nvinfo : EIATTR_KPARAM_INFO
	.align		4
.L_21:
        /*0058*/ 	.byte	0x04, 0x17
        /*005a*/ 	.short	(.L_23 - .L_22)
.L_22:
        /*005c*/ 	.word	0x00000000
        /*0060*/ 	.short	0x0002
        /*0062*/ 	.short	0x0010
        /*0064*/ 	.byte	0x00, 0xf4, 0x21, 0x00


	//----- nvinfo : EIATTR_KPARAM_INFO
	.align		4
.L_23:
        /*0068*/ 	.byte	0x04, 0x17
        /*006a*/ 	.short	(.L_25 - .L_24)
.L_24:
        /*006c*/ 	.word	0x00000000
        /*0070*/ 	.short	0x0001
        /*0072*/ 	.short	0x0008
        /*0074*/ 	.byte	0x00, 0xf4, 0x21, 0x00


	//----- nvinfo : EIATTR_KPARAM_INFO
	.align		4
.L_25:
        /*0078*/ 	.byte	0x04, 0x17
        /*007a*/ 	.short	(.L_27 - .L_26)
.L_26:
        /*007c*/ 	.word	0x00000000
        /*0080*/ 	.short	0x0000
        /*0082*/ 	.short	0x0000
        /*0084*/ 	.byte	0x00, 0xf4, 0x21, 0x00


	//----- nvinfo : EIATTR_SPARSE_MMA_MASK
	.align		4
.L_27:
        /*0088*/ 	.byte	0x03, 0x50
        /*008a*/ 	.short	0x0000


	//----- nvinfo : EIATTR_MAXREG_COUNT
	.align		4
        /*008c*/ 	.byte	0x03, 0x1b
        /*008e*/ 	.short	0x00ff


	//----- nvinfo : EIATTR_EXIT_INSTR_OFFSETS
	.align		4
        /*0090*/ 	.byte	0x04, 0x1c
        /*0092*/ 	.short	(.L_29 - .L_28)


	//   ....[0]....
.L_28:
        /*0094*/ 	.word	0x00000350


	//----- nvinfo : EIATTR_REQNTID
	.align		4
.L_29:
        /*0098*/ 	.byte	0x04, 0x10
        /*009a*/ 	.short	(.L_31 - .L_30)
.L_30:
        /*009c*/ 	.word	0x00000080
        /*00a0*/ 	.word	0x00000001
        /*00a4*/ 	.word	0x00000001


	//----- nvinfo : EIATTR_CBANK_PARAM_SIZE
	.align		4
.L_31:
        /*00a8*/ 	.byte	0x03, 0x19
        /*00aa*/ 	.short	0x003c


	//----- nvinfo : EIATTR_PARAM_CBANK
	.align		4
        /*00ac*/ 	.byte	0x04, 0x0a
        /*00ae*/ 	.short	(.L_33 - .L_32)
	.align		4
.L_32:
        /*00b0*/ 	.word	index@(.nv.constant0.triton_poi_fused__native_batch_norm_legit_no_training_convolution_relu_77)
        /*00b4*/ 	.short	0x0210
        /*00b6*/ 	.short	0x003c


	//----- nvinfo : EIATTR_SW_WAR
	.align		4
.L_33:
        /*00b8*/ 	.byte	0x04, 0x36
        /*00ba*/ 	.short	(.L_35 - .L_34)
.L_34:
        /*00bc*/ 	.word	0x00000008
.L_35:


//--------------------- .nv.callgraph             --------------------------
	.section	.nv.callgraph,"",@"SHT_CUDA_CALLGRAPH"
	.align	4
	.sectionentsize	8
	.align		4
        /*0000*/ 	.word	0x00000000
	.align		4
        /*0004*/ 	.word	0xffffffff
	.align		4
        /*0008*/ 	.word	0x00000000
	.align		4
        /*000c*/ 	.word	0xfffffffe
	.align		4
        /*0010*/ 	.word	0x00000000
	.align		4
        /*0014*/ 	.word	0xfffffffd
	.align		4
        /*0018*/ 	.word	0x00000000
	.align		4
        /*001c*/ 	.word	0xfffffffc


//--------------------- .nv.constant4             --------------------------
	.section	.nv.constant4,"a",@progbits
	.align	8
	.align		8
.nv.constant4:
        /*0000*/ 	.dword	_$_str
	.align		8
        /*0008*/ 	.dword	_$_str_$_2


//--------------------- .text.triton_poi_fused__native_batch_norm_legit_no_training_convolution_relu_77 --------------------------
	.section	.text.triton_poi_fused__native_batch_norm_legit_no_training_convolution_relu_77,"ax",@progbits
	.align	128
        .global         triton_poi_fused__native_batch_norm_legit_no_training_convolution_relu_77
        .type           triton_poi_fused__native_batch_norm_legit_no_training_convolution_relu_77,@function
        .size           triton_poi_fused__native_batch_norm_legit_no_training_convolution_relu_77,(.L_x_1 - triton_poi_fused__native_batch_norm_legit_no_training_convolution_relu_77)
        .other          triton_poi_fused__native_batch_norm_legit_no_training_convolution_relu_77,@"STO_CUDA_ENTRY STV_DEFAULT"
triton_poi_fused__native_batch_norm_legit_no_training_convolution_relu_77:
.text.triton_poi_fused__native_batch_norm_legit_no_training_convolution_relu_77:
[----:B------:R-:W-:Y:S01]  /*0000*/  LDC R1, c[0x0][0x28] ;  /* 0x00000a00ff017b82 */ /* 0x000fe20000000800 */
[----:B------:R-:W1:Y:S07]  /*0010*/  S2R R0, SR_TID.X ;  /* 0x0000000000007919 */ /* 0x000e6e0000002100 */
[----:B------:R-:W2:Y:S01]  /*0020*/  LDC.64 R10, c[0x0][0x228] ;  /* 0x00008a00ff0a7b82 */ /* 0x000ea20000000a00 */
[----:B------:R-:W-:Y:S01]  /*0030*/  ULDC.64 UR4, c[0x0][0x208] ;  /* 0x0000820000047ab9 */ /* 0x000fe20000000a00 */
[----:B------:R-:W3:Y:S06]  /*0040*/  S2R R3, SR_CTAID.X ;  /* 0x0000000000037919 */ /* 0x000eec0000002500 */
[----:B------:R-:W4:Y:S08]  /*0050*/  LDC.64 R6, c[0x0][0x218] ;  /* 0x00008600ff067b82 */ /* 0x000f300000000a00 */
[----:B------:R-:W5:Y:S08]  /*0060*/  LDC.64 R8, c[0x0][0x220] ;  /* 0x00008800ff087b82 */ /* 0x000f700000000a00 */
[----:B------:R-:W5:Y:S01]  /*0070*/  LDC.64 R12, c[0x0][0x230] ;  /* 0x00008c00ff0c7b82 */ /* 0x000f620000000a00 */
[----:B-1----:R-:W-:-:S07]  /*0080*/  LOP3.LUT R0, R0, 0x7f, RZ, 0xc0, !PT ;  /* 0x0000007f00007812 */ /* 0x002fce00078ec0ff */
[----:B------:R-:W1:Y:S01]  /*0090*/  LDC.64 R4, c[0x0][0x238] ;  /* 0x00008e00ff047b82 */ /* 0x000e620000000a00 */
[----:B---3--:R-:W-:Y:S02]  /*00a0*/  SHF.R.S32.HI R2, RZ, 0x18, R3 ;  /* 0x00000018ff027819 */ /* 0x008fe40000011403 */
[----:B------:R-:W-:Y:S02]  /*00b0*/  LEA R0, R3, R0, 0x7 ;  /* 0x0000000003007211 */ /* 0x000fe400078e38ff */
[----:B------:R-:W-:-:S04]  /*00c0*/  SGXT R3, R2, 0x1 ;  /* 0x000000010203781a */ /* 0x000fc80000000200 */
[----:B------:R-:W-:-:S04]  /*00d0*/  LEA.HI R3, R3, R0, RZ, 0x4 ;  /* 0x0000000003037211 */ /* 0x000fc800078f20ff */
[--C-:B------:R-:W-:Y:S02]  /*00e0*/  SHF.R.S32.HI R2, RZ, 0x4, R3.reuse ;  /* 0x00000004ff027819 */ /* 0x100fe40000011403 */
[----:B------:R-:W-:-:S04]  /*00f0*/  SHF.R.S32.HI R3, RZ, 0x1f, R3 ;  /* 0x0000001fff037819 */ /* 0x000fc80000011403 */
[----:B------:R-:W-:-:S04]  /*0100*/  LEA.HI R3, R3, R2, RZ, 0x6 ;  /* 0x0000000203037211 */ /* 0x000fc800078f30ff */
[----:B------:R-:W-:-:S04]  /*0110*/  LOP3.LUT R3, R3, 0xffffffc0, RZ, 0xc0, !PT ;  /* 0xffffffc003037812 */ /* 0x000fc800078ec0ff */
[----:B------:R-:W-:Y:S02]  /*0120*/  IADD3 R15, R2, -R3, RZ ;  /* 0x80000003020f7210 */ /* 0x000fe40007ffe0ff */
[----:B------:R-:W3:Y:S03]  /*0130*/  LDC.64 R2, c[0x0][0x210] ;  /* 0x00008400ff027b82 */ /* 0x000ee60000000a00 */
[----:B--2---:R-:W-:-:S05]  /*0140*/  IMAD.WIDE R10, R15, 0x4, R10 ;  /* 0x000000040f0a7825 */ /* 0x004fca00078e020a */
[----:B------:R2:W2:Y:S01]  /*0150*/  LDG.E.EL R16, desc[UR4][R10.64] ;  /* 0x000000040a107981 */ /* 0x0004a2000c2e1900 */
[----:B----4-:R-:W-:-:S04]  /*0160*/  IMAD.WIDE R6, R15, 0x4, R6 ;  /* 0x000000040f067825 */ /* 0x010fc800078e0206 */
[C---:B-----5:R-:W-:Y:S02]  /*0170*/  IMAD.WIDE R8, R15.reuse, 0x4, R8 ;  /* 0x000000040f087825 */ /* 0x060fe400078e0208 */
[----:B------:R4:W5:Y:S02]  /*0180*/  LDG.E.EL R7, desc[UR4][R6.64] ;  /* 0x0000000406077981 */ /* 0x000964000c2e1900 */
[----:B---3--:R-:W-:Y:S02]  /*0190*/  IMAD.WIDE R2, R0, 0x4, R2 ;  /* 0x0000000400027825 */ /* 0x008fe400078e0202 */
[----:B------:R-:W3:Y:S04]  /*01a0*/  LDG.E.EL R8, desc[UR4][R8.64] ;  /* 0x0000000408087981 */ /* 0x000ee8000c2e1900 */
[----:B------:R-:W5:Y:S01]  /*01b0*/  LDG.E R14, desc[UR4][R2.64] ;  /* 0x00000004020e7981 */ /* 0x000f62000c1e1900 */
[----:B0-2---:R-:W-:-:S04]  /*01c0*/  IMAD.WIDE R10, R15, 0x4, R12 ;  /* 0x000000040f0a7825 */ /* 0x005fc800078e020c */
[----:B-1----:R-:W-:Y:S02]  /*01d0*/  IMAD.WIDE R12, R15, 0x4, R4 ;  /* 0x000000040f0c7825 */ /* 0x002fe400078e0204 */
[----:B------:R-:W2:Y:S01]  /*01e0*/  LDG.E.EL R10, desc[UR4][R10.64] ;  /* 0x000000040a0a7981 */ /* 0x000ea2000c2e1900 */
[----:B----4-:R-:W-:Y:S01]  /*01f0*/  HFMA2.MMA R6, -RZ, RZ, 1.625, 0 ;  /* 0x3e800000ff067435 */ /* 0x010fe200000001ff */
[----:B------:R-:W0:Y:S02]  /*0200*/  LDC.64 R4, c[0x0][0x240] ;  /* 0x00009000ff047b82 */ /* 0x000e240000000a00 */
[----:B------:R-:W2:Y:S01]  /*0210*/  LDG.E.EL R13, desc[UR4][R12.64] ;  /* 0x000000040c0d7981 */ /* 0x000ea2000c2e1900 */
[----:B0-----:R-:W-:-:S04]  /*0220*/  IMAD.WIDE R4, R0, 0x4, R4 ;  /* 0x0000000400047825 */ /* 0x001fc800078e0204 */
[----:B------:R-:W-:-:S04]  /*0230*/  FADD R16, R16, 9.9999997473787516356e-06 ;  /* 0x3727c5ac10107421 */ /* 0x000fc80000000000 */
[----:B------:R-:W0:Y:S02]  /*0240*/  MUFU.SQRT R15, R16 ;  /* 0x00000010000f7308 */ /* 0x000e240000002000 */
[C---:B0-----:R-:W-:Y:S02]  /*0250*/  FSETP.GT.AND P0, PT, R15.reuse, 8.50705917302346158658e+37, PT ;  /* 0x7e8000000f00780b */ /* 0x041fe40003f04000 */
[----:B------:R-:W-:-:S11]  /*0260*/  FSETP.GEU.AND P1, PT, R15, 1.175494350822287508e-38, PT ;  /* 0x008000000f00780b */ /* 0x000fd60003f2e000 */
[----:B------:R-:W-:-:S04]  /*0270*/  @P0 FMUL R15, R15, 0.25 ;  /* 0x3e8000000f0f0820 */ /* 0x000fc80000400000 */
[----:B------:R-:W-:-:S06]  /*0280*/  @!P1 FMUL R15, R15, 16777216 ;  /* 0x4b8000000f0f9820 */ /* 0x000fcc0000400000 */
[----:B------:R-:W0:Y:S01]  /*0290*/  MUFU.RCP R15, R15 ;  /* 0x0000000f000f7308 */ /* 0x000e220000001000 */
[----:B------:R-:W-:Y:S01]  /*02a0*/  FSEL R6, R6, 1, P0 ;  /* 0x3f80000006067808 */ /* 0x000fe20000000000 */
[----:B-----5:R-:W-:-:S04]  /*02b0*/  FADD R7, R14, R7 ;  /* 0x000000070e077221 */ /* 0x020fc80000000000 */
[----:B------:R-:W-:Y:S01]  /*02c0*/  @!P1 FMUL R6, R6, 16777216 ;  /* 0x4b80000006069820 */ /* 0x000fe20000400000 */
[----:B---3--:R-:W-:-:S03]  /*02d0*/  FADD R8, -R8, R7 ;  /* 0x0000000708087221 */ /* 0x008fc60000000100 */
[----:B0-----:R-:W-:-:S04]  /*02e0*/  FMUL R9, R15, R6 ;  /* 0x000000060f097220 */ /* 0x001fc80000400000 */
[----:B------:R-:W-:-:S04]  /*02f0*/  FMUL R8, R8, R9 ;  /* 0x0000000908087220 */ /* 0x000fc80000400000 */
[----:B--2---:R-:W-:-:S05]  /*0300*/  FFMA R8, R10, R8, R13 ;  /* 0x000000080a087223 */ /* 0x004fca000000000d */
[----:B------:R-:W-:-:S04]  /*0310*/  FSETP.GEU.AND P0, PT, R8, RZ, PT ;  /* 0x000000ff0800720b */ /* 0x000fc80003f0e000 */
[----:B------:R-:W-:Y:S01]  /*0320*/  FSEL R9, R8, RZ, P0 ;  /* 0x000000ff08097208 */ /* 0x000fe20000000000 */
[----:B------:R-:W-:Y:S04]  /*0330*/  STG.E desc[UR4][R2.64], R7 ;  /* 0x0000000702007986 */ /* 0x000fe8000c101904 */
[----:B------:R-:W-:Y:S01]  /*0340*/  STG.E desc[UR4][R4.64], R9 ;  /* 0x0000000904007986 */ /* 0x000fe2000c101904 */
[----:B------:R-:W-:Y:S05]  /*0350*/  EXIT ;  /* 0x000000000000794d */ /* 0x000fea0003800000 */
.L_x_0:
[----:B------:R-:W-:-:S00]  /*0360*/  BRA `(.L_x_0) ;  /* 0xfffffffc00fc7947 */ /* 0x000fc0000383ffff */
[----:B------:R-:W-:-:S00]  /*0370*/  NOP ;  /* 0x0000000000007918 */ /* 0x000fc00000000000 */
        /* <DEDUP_REMOVED lines=8> */
.L_x_1:


//--------------------- .nv.global.init           --------------------------
	.section	.nv.global.init,"aw",@progbits
.nv.global.init:
	.type		_$_str,@object
	.size		_$_str,(_$_str_$_2 - _$_str)
_$_str:
        /*0000*/ 	.byte	0x5f, 0x5f, 0x43, 0x55, 0x44, 0x41, 0x5f, 0x46, 0x54, 0x5a, 0x00
	.type		_$_str_$_2,@object
	.size		_$_str_$_2,(.L_1 - _$_str_$_2)
_$_str_$_2:
        /*000b*/ 	.byte	0x5f, 0x5f, 0x43, 0x55, 0x44, 0x41, 0x5f, 0x50, 0x52, 0x45, 0x43, 0x5f, 0x53, 0x51, 0x52, 0x54
        /*001b*/ 	.byte	0x00
.L_1:


//--------------------- .nv.constant0.triton_poi_fused__native_batch_norm_legit_no_training_convolution_relu_77 --------------------------
	.section	.nv.constant0.triton_poi_fused__native_batch_norm_legit_no_training_convolution_relu_77,"a",@progbits
	.sectionflags	@""
	.align	4
.nv.constant0.triton_poi_fused__native_batch_norm_legit_no_training_convolution_relu_77:
	.zero		588
